	.headerflags	@"EF_CUDA_TEXMODE_UNIFIED EF_CUDA_64BIT_ADDRESS EF_CUDA_ACCELERATORS EF_CUDA_SM90 EF_CUDA_VIRTUAL_SM(EF_CUDA_SM90)"
	.elftype	@"ET_EXEC"


//--------------------- .nv.info                  --------------------------
	.section	.nv.info,"",@"SHT_CUDA_INFO"
	.align	4


	//----- nvinfo : EIATTR_REGCOUNT
	.align		4
        /*0000*/ 	.byte	0x04, 0x2f
        /*0002*/ 	.short	(.L_1 - .L_0)
	.align		4
.L_0:
        /*0004*/ 	.word	index@(triton_poi_fused_mul_2)
        /*0008*/ 	.word	0x0000000e


	//----- nvinfo : EIATTR_MIN_STACK_SIZE
	.align		4
.L_1:
        /*000c*/ 	.byte	0x04, 0x12
        /*000e*/ 	.short	(.L_3 - .L_2)
	.align		4
.L_2:
        /*0010*/ 	.word	index@(triton_poi_fused_mul_2)
        /*0014*/ 	.word	0x00000000


	//----- nvinfo : EIATTR_FRAME_SIZE
	.align		4
.L_3:
        /*0018*/ 	.byte	0x04, 0x11
        /*001a*/ 	.short	(.L_5 - .L_4)
	.align		4
.L_4:
        /*001c*/ 	.word	index@(triton_poi_fused_mul_2)
        /*0020*/ 	.word	0x00000000


	//----- nvinfo : EIATTR_MIN_STACK_SIZE
	.align		4
.L_5:
        /*0024*/ 	.byte	0x04, 0x12
        /*0026*/ 	.short	(.L_7 - .L_6)
	.align		4
.L_6:
        /*0028*/ 	.word	index@(triton_poi_fused_mul_2)
        /*002c*/ 	.word	0x00000000
.L_7:


//--------------------- .nv.info.triton_poi_fused_mul_2 --------------------------
	.section	.nv.info.triton_poi_fused_mul_2,"",@"SHT_CUDA_INFO"
	.sectionflags	@""
	.align	4


	//----- nvinfo : EIATTR_CUDA_API_VERSION
	.align		4
        /*0000*/ 	.byte	0x04, 0x37
        /*0002*/ 	.short	(.L_9 - .L_8)
.L_8:
        /*0004*/ 	.word	0x0000007c


	//----- nvinfo : EIATTR_KPARAM_INFO
	.align		4
.L_9:
        /*0008*/ 	.byte	0x04, 0x17
        /*000a*/ 	.short	(.L_11 - .L_10)
.L_10:
        /*000c*/ 	.word	0x00000000
        /*0010*/ 	.short	0x0003
        /*0012*/ 	.short	0x0018
        /*0014*/ 	.byte	0x00, 0xf0, 0x11, 0x00


	//----- nvinfo : EIATTR_KPARAM_INFO
	.align		4
.L_11:
        /*0018*/ 	.byte	0x04, 0x17
        /*001a*/ 	.short	(.L_13 - .L_12)
.L_12:
        /*001c*/ 	.word	0x00000000
        /*0020*/ 	.short	0x0002
        /*0022*/ 	.short	0x0010
        /*0024*/ 	.byte	0x00, 0xf4, 0x21, 0x00


	//----- nvinfo : EIATTR_KPARAM_INFO
	.align		4
.L_13:
        /*0028*/ 	.byte	0x04, 0x17
        /*002a*/ 	.short	(.L_15 - .L_14)
.L_14:
        /*002c*/ 	.word	0x00000000
        /*0030*/ 	.short	0x0001
        /*0032*/ 	.short	0x0008
        /*0034*/ 	.byte	0x00, 0xf4, 0x21, 0x00


	//----- nvinfo : EIATTR_KPARAM_INFO
	.align		4
.L_15:
        /*0038*/ 	.byte	0x04, 0x17
        /*003a*/ 	.short	(.L_17 - .L_16)
.L_16:
        /*003c*/ 	.word	0x00000000
        /*0040*/ 	.short	0x0000
        /*0042*/ 	.short	0x0000
        /*0044*/ 	.byte	0x00, 0xf4, 0x21, 0x00


	//----- nvinfo : EIATTR_SPARSE_MMA_MASK
	.align		4
.L_17:
        /*0048*/ 	.byte	0x03, 0x50
        /*004a*/ 	.short	0x0000


	//----- nvinfo : EIATTR_MAXREG_COUNT
	.align		4
        /*004c*/ 	.byte	0x03, 0x1b
        /*004e*/ 	.short	0x00ff


	//----- nvinfo : EIATTR_EXIT_INSTR_OFFSETS
	.align		4
        /*0050*/ 	.byte	0x04, 0x1c
        /*0052*/ 	.short	(.L_19 - .L_18)


	//   ....[0]....
.L_18:
        /*0054*/ 	.word	0x000001a0


	//   ....[1]....
        /*0058*/ 	.word	0x000001c0


	//----- nvinfo : EIATTR_REQNTID
	.align		4
.L_19:
        /*005c*/ 	.byte	0x04, 0x10
        /*005e*/ 	.short	(.L_21 - .L_20)
.L_20:
        /*0060*/ 	.word	0x00000080
        /*0064*/ 	.word	0x00000001
        /*0068*/ 	.word	0x00000001


	//----- nvinfo : EIATTR_CBANK_PARAM_SIZE
	.align		4
.L_21:
        /*006c*/ 	.byte	0x03, 0x19
        /*006e*/ 	.short	0x001c


	//----- nvinfo : EIATTR_PARAM_CBANK
	.align		4
        /*0070*/ 	.byte	0x04, 0x0a
        /*0072*/ 	.short	(.L_23 - .L_22)
	.align		4
.L_22:
        /*0074*/ 	.word	index@(.nv.constant0.triton_poi_fused_mul_2)
        /*0078*/ 	.short	0x0210
        /*007a*/ 	.short	0x001c


	//----- nvinfo : EIATTR_SW_WAR
	.align		4
.L_23:
        /*007c*/ 	.byte	0x04, 0x36
        /*007e*/ 	.short	(.L_25 - .L_24)
.L_24:
        /*0080*/ 	.word	0x00000008
.L_25:


//--------------------- .nv.callgraph             --------------------------
	.section	.nv.callgraph,"",@"SHT_CUDA_CALLGRAPH"
	.align	4
	.sectionentsize	8
	.align		4
        /*0000*/ 	.word	0x00000000
	.align		4
        /*0004*/ 	.word	0xffffffff
	.align		4
        /*0008*/ 	.word	0x00000000
	.align		4
        /*000c*/ 	.word	0xfffffffe
	.align		4
        /*0010*/ 	.word	0x00000000
	.align		4
        /*0014*/ 	.word	0xfffffffd
	.align		4
        /*0018*/ 	.word	0x00000000
	.align		4
        /*001c*/ 	.word	0xfffffffc


//--------------------- .text.triton_poi_fused_mul_2 --------------------------
	.section	.text.triton_poi_fused_mul_2,"ax",@progbits
	.align	128
        .global         triton_poi_fused_mul_2
        .type           triton_poi_fused_mul_2,@function
        .size           triton_poi_fused_mul_2,(.L_x_1 - triton_poi_fused_mul_2)
        .other          triton_poi_fused_mul_2,@"STO_CUDA_ENTRY STV_DEFAULT"
triton_poi_fused_mul_2:
.text.triton_poi_fused_mul_2:
[----:B------:R-:W0:Y:S02]  /*0000*/  LDC R1, c[0x0][0x28] ;  /* 0x00000a00ff017b82 */ /* 0x000e240000000800 */
[----:B------:R-:W1:Y:S01]  /*0010*/  S2R R0, SR_TID.X ;  /* 0x0000000000007919 */ /* 0x000e620000002100 */
[----:B------:R-:W2:Y:S01]  /*0020*/  LDC.64 R4, c[0x0][0x218] ;  /* 0x00008600ff047b82 */ /* 0x000ea20000000a00 */
[----:B------:R-:W-:Y:S01]  /*0030*/  HFMA2.MMA R11, -RZ, RZ, 0, 0 ;  /* 0x00000000ff0b7435 */ /* 0x000fe200000001ff */
[----:B------:R-:W-:Y:S01]  /*0040*/  ULDC.64 UR4, c[0x0][0x208] ;  /* 0x0000820000047ab9 */ /* 0x000fe20000000a00 */
[----:B------:R-:W3:Y:S05]  /*0050*/  S2R R9, SR_CTAID.X ;  /* 0x0000000000097919 */ /* 0x000eea0000002500 */
[----:B------:R-:W4:Y:S01]  /*0060*/  LDC.64 R2, c[0x0][0x210] ;  /* 0x00008400ff027b82 */ /* 0x000f220000000a00 */
[----:B-1----:R-:W-:-:S02]  /*0070*/  LOP3.LUT R0, R0, 0x7f, RZ, 0xc0, !PT ;  /* 0x0000007f00007812 */ /* 0x002fc400078ec0ff */
[----:B---3--:R-:W-:-:S03]  /*0080*/  SHF.R.S32.HI R6, RZ, 0x18, R9 ;  /* 0x00000018ff067819 */ /* 0x008fc60000011409 */
[----:B------:R-:W-:Y:S01]  /*0090*/  IMAD R9, R9, 0x80, R0 ;  /* 0x0000008009097824 */ /* 0x000fe200078e0200 */
[----:B------:R-:W-:-:S03]  /*00a0*/  SGXT R0, R6, 0x1 ;  /* 0x000000010600781a */ /* 0x000fc60000000200 */
[C---:B----4-:R-:W-:Y:S01]  /*00b0*/  IMAD.WIDE R2, R9.reuse, 0x4, R2 ;  /* 0x0000000409027825 */ /* 0x050fe200078e0202 */
[----:B------:R-:W-:Y:S02]  /*00c0*/  ISETP.GE.AND P0, PT, R9, 0x100, PT ;  /* 0x000001000900780c */ /* 0x000fe40003f06270 */
[CC--:B------:R-:W-:Y:S02]  /*00d0*/  LEA.HI R6, R0.reuse, R9.reuse, RZ, 0x4 ;  /* 0x0000000900067211 */ /* 0x0c0fe400078f20ff */
[----:B------:R-:W-:Y:S02]  /*00e0*/  LEA.HI R0, R0, R9, RZ, 0x6 ;  /* 0x0000000900007211 */ /* 0x000fe400078f30ff */
[----:B------:R-:W-:Y:S02]  /*00f0*/  LOP3.LUT R6, R6, 0xfffffff0, RZ, 0xc0, !PT ;  /* 0xfffffff006067812 */ /* 0x000fe400078ec0ff */
[----:B------:R-:W-:Y:S01]  /*0100*/  SHF.R.S32.HI R7, RZ, 0x6, R0 ;  /* 0x00000006ff077819 */ /* 0x000fe20000011400 */
[----:B------:R-:W-:-:S02]  /*0110*/  IMAD.MOV.U32 R0, RZ, RZ, RZ ;  /* 0x000000ffff007224 */ /* 0x000fc400078e00ff */
[----:B------:R-:W-:-:S04]  /*0120*/  IMAD.IADD R6, R9, 0x1, -R6 ;  /* 0x0000000109067824 */ /* 0x000fc800078e0a06 */
[----:B------:R-:W3:Y:S01]  /*0130*/  @!P0 LDG.E R0, desc[UR4][R2.64] ;  /* 0x0000000402008981 */ /* 0x000ee2000c1e1900 */
[----:B------:R-:W-:-:S05]  /*0140*/  LEA R7, R7, R6, 0x4 ;  /* 0x0000000607077211 */ /* 0x000fca00078e20ff */
[----:B--2---:R-:W-:Y:S02]  /*0150*/  IMAD.WIDE R4, R7, 0x4, R4 ;  /* 0x0000000407047825 */ /* 0x004fe400078e0204 */
[----:B------:R-:W1:Y:S03]  /*0160*/  LDC.64 R6, c[0x0][0x220] ;  /* 0x00008800ff067b82 */ /* 0x000e660000000a00 */
[----:B------:R-:W3:Y:S01]  /*0170*/  @!P0 LDG.E.EL R11, desc[UR4][R4.64] ;  /* 0x00000004040b8981 */ /* 0x000ee2000c2e1900 */
[----:B-1----:R-:W-:-:S04]  /*0180*/  IMAD.WIDE R6, R9, 0x4, R6 ;  /* 0x0000000409067825 */ /* 0x002fc800078e0206 */
[----:B---3--:R-:W-:Y:S01]  /*0190*/  FMUL R11, R11, R0 ;  /* 0x000000000b0b7220 */ /* 0x008fe20000400000 */
[----:B------:R-:W-:Y:S06]  /*01a0*/  @P0 EXIT ;  /* 0x000000000000094d */ /* 0x000fec0003800000 */
[----:B------:R-:W-:Y:S01]  /*01b0*/  STG.E desc[UR4][R6.64], R11 ;  /* 0x0000000b06007986 */ /* 0x000fe2000c101904 */
[----:B------:R-:W-:Y:S05]  /*01c0*/  EXIT ;  /* 0x000000000000794d */ /* 0x000fea0003800000 */
.L_x_0:
[----:B------:R-:W-:-:S00]  /*01d0*/  BRA `(.L_x_0) ;  /* 0xfffffffc00fc7947 */ /* 0x000fc0000383ffff */
[----:B------:R-:W-:-:S00]  /*01e0*/  NOP ;  /* 0x0000000000007918 */ /* 0x000fc00000000000 */
        /* <DEDUP_REMOVED lines=9> */
.L_x_1:


//--------------------- .nv.constant0.triton_poi_fused_mul_2 --------------------------
	.section	.nv.constant0.triton_poi_fused_mul_2,"a",@progbits
	.sectionflags	@""
	.align	4
.nv.constant0.triton_poi_fused_mul_2:
	.zero		556
